//
// Generated by NVIDIA NVVM Compiler
//
// Compiler Build ID: CL-36424714
// Cuda compilation tools, release 13.0, V13.0.88
// Based on NVVM 20.0.0
//

.version 9.0
.target sm_100
.address_size 64

	// .globl	_Z22quantum_simulation_gpuPfS_S_S_S_S_S_S_mPmS0_
// _ZZ22quantum_simulation_gpuPfS_S_S_S_S_S_S_mPmS0_E8a_shared has been demoted

.visible .entry _Z22quantum_simulation_gpuPfS_S_S_S_S_S_S_mPmS0_(
	.param .u64 .ptr .align 1 _Z22quantum_simulation_gpuPfS_S_S_S_S_S_S_mPmS0__param_0,
	.param .u64 .ptr .align 1 _Z22quantum_simulation_gpuPfS_S_S_S_S_S_S_mPmS0__param_1,
	.param .u64 .ptr .align 1 _Z22quantum_simulation_gpuPfS_S_S_S_S_S_S_mPmS0__param_2,
	.param .u64 .ptr .align 1 _Z22quantum_simulation_gpuPfS_S_S_S_S_S_S_mPmS0__param_3,
	.param .u64 .ptr .align 1 _Z22quantum_simulation_gpuPfS_S_S_S_S_S_S_mPmS0__param_4,
	.param .u64 .ptr .align 1 _Z22quantum_simulation_gpuPfS_S_S_S_S_S_S_mPmS0__param_5,
	.param .u64 .ptr .align 1 _Z22quantum_simulation_gpuPfS_S_S_S_S_S_S_mPmS0__param_6,
	.param .u64 .ptr .align 1 _Z22quantum_simulation_gpuPfS_S_S_S_S_S_S_mPmS0__param_7,
	.param .u64 _Z22quantum_simulation_gpuPfS_S_S_S_S_S_S_mPmS0__param_8,
	.param .u64 .ptr .align 1 _Z22quantum_simulation_gpuPfS_S_S_S_S_S_S_mPmS0__param_9,
	.param .u64 .ptr .align 1 _Z22quantum_simulation_gpuPfS_S_S_S_S_S_S_mPmS0__param_10
)
{
	.reg .pred 	%p<8>;
	.reg .b32 	%r<14>;
	.reg .b32 	%f<115>;
	.reg .b64 	%rd<48>;
	// demoted variable
	.shared .align 4 .b8 _ZZ22quantum_simulation_gpuPfS_S_S_S_S_S_S_mPmS0_E8a_shared[256];
	ld.param.u64 	%rd13, [_Z22quantum_simulation_gpuPfS_S_S_S_S_S_S_mPmS0__param_1];
	ld.param.u64 	%rd14, [_Z22quantum_simulation_gpuPfS_S_S_S_S_S_S_mPmS0__param_2];
	ld.param.u64 	%rd15, [_Z22quantum_simulation_gpuPfS_S_S_S_S_S_S_mPmS0__param_3];
	ld.param.u64 	%rd16, [_Z22quantum_simulation_gpuPfS_S_S_S_S_S_S_mPmS0__param_4];
	ld.param.u64 	%rd17, [_Z22quantum_simulation_gpuPfS_S_S_S_S_S_S_mPmS0__param_5];
	ld.param.u64 	%rd18, [_Z22quantum_simulation_gpuPfS_S_S_S_S_S_S_mPmS0__param_8];
	ld.param.u64 	%rd11, [_Z22quantum_simulation_gpuPfS_S_S_S_S_S_S_mPmS0__param_9];
	ld.param.u64 	%rd12, [_Z22quantum_simulation_gpuPfS_S_S_S_S_S_S_mPmS0__param_10];
	cvta.to.global.u64 	%rd1, %rd17;
	cvta.to.global.u64 	%rd2, %rd16;
	cvta.to.global.u64 	%rd3, %rd15;
	cvta.to.global.u64 	%rd4, %rd14;
	cvta.to.global.u64 	%rd5, %rd13;
	mov.u32 	%r4, %ntid.x;
	mov.u32 	%r1, %ctaid.x;
	mov.u32 	%r2, %tid.x;
	mad.lo.s32 	%r5, %r4, %r1, %r2;
	cvt.s64.s32 	%rd19, %r5;
	shr.u64 	%rd20, %rd18, 1;
	setp.le.u64 	%p1, %rd20, %rd19;
	@%p1 bra 	$L__BB0_17;
	ld.param.u64 	%rd46, [_Z22quantum_simulation_gpuPfS_S_S_S_S_S_S_mPmS0__param_6];
	ld.param.u64 	%rd45, [_Z22quantum_simulation_gpuPfS_S_S_S_S_S_S_mPmS0__param_0];
	cvta.to.global.u64 	%rd21, %rd45;
	cvta.to.global.u64 	%rd22, %rd11;
	cvta.to.global.u64 	%rd23, %rd12;
	cvta.to.global.u64 	%rd24, %rd46;
	mul.wide.u32 	%rd25, %r1, 8;
	add.s64 	%rd26, %rd23, %rd25;
	ld.global.u64 	%rd6, [%rd26];
	shl.b32 	%r6, %r2, 1;
	mul.wide.u32 	%rd27, %r6, 8;
	add.s64 	%rd7, %rd22, %rd27;
	ld.global.u64 	%rd28, [%rd7];
	add.s64 	%rd29, %rd28, %rd6;
	shl.b64 	%rd30, %rd29, 2;
	add.s64 	%rd31, %rd24, %rd30;
	ld.global.f32 	%f1, [%rd31];
	shl.b32 	%r7, %r2, 3;
	mov.u32 	%r8, _ZZ22quantum_simulation_gpuPfS_S_S_S_S_S_S_mPmS0_E8a_shared;
	add.s32 	%r3, %r8, %r7;
	st.shared.f32 	[%r3], %f1;
	ld.global.u64 	%rd32, [%rd7+8];
	add.s64 	%rd33, %rd32, %rd6;
	shl.b64 	%rd34, %rd33, 2;
	add.s64 	%rd35, %rd24, %rd34;
	ld.global.f32 	%f2, [%rd35];
	st.shared.f32 	[%r3+4], %f2;
	bar.sync 	0;
	bar.warp.sync 	-1;
	ld.shared.f32 	%f3, [%r3];
	ld.shared.f32 	%f4, [%r3+4];
	ld.global.f32 	%f5, [%rd21];
	ld.global.f32 	%f6, [%rd21+4];
	mul.f32 	%f7, %f4, %f6;
	fma.rn.f32 	%f8, %f3, %f5, %f7;
	st.shared.f32 	[%r3], %f8;
	ld.global.f32 	%f9, [%rd21+8];
	ld.global.f32 	%f10, [%rd21+12];
	mul.f32 	%f11, %f4, %f10;
	fma.rn.f32 	%f12, %f3, %f9, %f11;
	st.shared.f32 	[%r3+4], %f12;
	bar.sync 	0;
	bar.warp.sync 	-1;
	and.b32  	%r9, %r2, 1;
	setp.eq.b32 	%p2, %r9, 1;
	not.pred 	%p3, %p2;
	@%p3 bra 	$L__BB0_3;
	ld.shared.f32 	%f13, [%r3+-4];
	ld.shared.f32 	%f14, [%r3+4];
	ld.global.f32 	%f15, [%rd5];
	ld.global.f32 	%f16, [%rd5+4];
	mul.f32 	%f17, %f14, %f16;
	fma.rn.f32 	%f18, %f13, %f15, %f17;
	st.shared.f32 	[%r3+-4], %f18;
	ld.global.f32 	%f19, [%rd5+8];
	ld.global.f32 	%f20, [%rd5+12];
	mul.f32 	%f21, %f14, %f20;
	fma.rn.f32 	%f22, %f13, %f19, %f21;
	st.shared.f32 	[%r3+4], %f22;
	bra.uni 	$L__BB0_4;
$L__BB0_3:
	ld.shared.f32 	%f23, [%r3];
	ld.shared.f32 	%f24, [%r3+8];
	ld.global.f32 	%f25, [%rd5];
	ld.global.f32 	%f26, [%rd5+4];
	mul.f32 	%f27, %f24, %f26;
	fma.rn.f32 	%f28, %f23, %f25, %f27;
	st.shared.f32 	[%r3], %f28;
	ld.global.f32 	%f29, [%rd5+8];
	ld.global.f32 	%f30, [%rd5+12];
	mul.f32 	%f31, %f24, %f30;
	fma.rn.f32 	%f32, %f23, %f29, %f31;
	st.shared.f32 	[%r3+8], %f32;
$L__BB0_4:
	bar.sync 	0;
	bar.warp.sync 	-1;
	and.b32  	%r10, %r2, 2;
	setp.eq.s32 	%p4, %r10, 0;
	@%p4 bra 	$L__BB0_6;
	ld.shared.f32 	%f33, [%r3+-12];
	ld.shared.f32 	%f34, [%r3+4];
	ld.global.f32 	%f35, [%rd4];
	ld.global.f32 	%f36, [%rd4+4];
	mul.f32 	%f37, %f34, %f36;
	fma.rn.f32 	%f38, %f33, %f35, %f37;
	st.shared.f32 	[%r3+-12], %f38;
	ld.global.f32 	%f39, [%rd4+8];
	ld.global.f32 	%f40, [%rd4+12];
	mul.f32 	%f41, %f34, %f40;
	fma.rn.f32 	%f42, %f33, %f39, %f41;
	st.shared.f32 	[%r3+4], %f42;
	bra.uni 	$L__BB0_7;
$L__BB0_6:
	ld.shared.f32 	%f43, [%r3];
	ld.shared.f32 	%f44, [%r3+16];
	ld.global.f32 	%f45, [%rd4];
	ld.global.f32 	%f46, [%rd4+4];
	mul.f32 	%f47, %f44, %f46;
	fma.rn.f32 	%f48, %f43, %f45, %f47;
	st.shared.f32 	[%r3], %f48;
	ld.global.f32 	%f49, [%rd4+8];
	ld.global.f32 	%f50, [%rd4+12];
	mul.f32 	%f51, %f44, %f50;
	fma.rn.f32 	%f52, %f43, %f49, %f51;
	st.shared.f32 	[%r3+16], %f52;
$L__BB0_7:
	bar.sync 	0;
	bar.warp.sync 	-1;
	and.b32  	%r11, %r2, 4;
	setp.eq.s32 	%p5, %r11, 0;
	@%p5 bra 	$L__BB0_9;
	ld.shared.f32 	%f53, [%r3+-28];
	ld.shared.f32 	%f54, [%r3+4];
	ld.global.f32 	%f55, [%rd3];
	ld.global.f32 	%f56, [%rd3+4];
	mul.f32 	%f57, %f54, %f56;
	fma.rn.f32 	%f58, %f53, %f55, %f57;
	st.shared.f32 	[%r3+-28], %f58;
	ld.global.f32 	%f59, [%rd3+8];
	ld.global.f32 	%f60, [%rd3+12];
	mul.f32 	%f61, %f54, %f60;
	fma.rn.f32 	%f62, %f53, %f59, %f61;
	st.shared.f32 	[%r3+4], %f62;
	bra.uni 	$L__BB0_10;
$L__BB0_9:
	ld.shared.f32 	%f63, [%r3];
	ld.shared.f32 	%f64, [%r3+32];
	ld.global.f32 	%f65, [%rd3];
	ld.global.f32 	%f66, [%rd3+4];
	mul.f32 	%f67, %f64, %f66;
	fma.rn.f32 	%f68, %f63, %f65, %f67;
	st.shared.f32 	[%r3], %f68;
	ld.global.f32 	%f69, [%rd3+8];
	ld.global.f32 	%f70, [%rd3+12];
	mul.f32 	%f71, %f64, %f70;
	fma.rn.f32 	%f72, %f63, %f69, %f71;
	st.shared.f32 	[%r3+32], %f72;
$L__BB0_10:
	bar.sync 	0;
	bar.warp.sync 	-1;
	and.b32  	%r12, %r2, 8;
	setp.eq.s32 	%p6, %r12, 0;
	@%p6 bra 	$L__BB0_12;
	ld.shared.f32 	%f73, [%r3+-60];
	ld.shared.f32 	%f74, [%r3+4];
	ld.global.f32 	%f75, [%rd2];
	ld.global.f32 	%f76, [%rd2+4];
	mul.f32 	%f77, %f74, %f76;
	fma.rn.f32 	%f78, %f73, %f75, %f77;
	st.shared.f32 	[%r3+-60], %f78;
	ld.global.f32 	%f79, [%rd2+8];
	ld.global.f32 	%f80, [%rd2+12];
	mul.f32 	%f81, %f74, %f80;
	fma.rn.f32 	%f82, %f73, %f79, %f81;
	st.shared.f32 	[%r3+4], %f82;
	bra.uni 	$L__BB0_13;
$L__BB0_12:
	ld.shared.f32 	%f83, [%r3];
	ld.shared.f32 	%f84, [%r3+64];
	ld.global.f32 	%f85, [%rd2];
	ld.global.f32 	%f86, [%rd2+4];
	mul.f32 	%f87, %f84, %f86;
	fma.rn.f32 	%f88, %f83, %f85, %f87;
	st.shared.f32 	[%r3], %f88;
	ld.global.f32 	%f89, [%rd2+8];
	ld.global.f32 	%f90, [%rd2+12];
	mul.f32 	%f91, %f84, %f90;
	fma.rn.f32 	%f92, %f83, %f89, %f91;
	st.shared.f32 	[%r3+64], %f92;
$L__BB0_13:
	bar.sync 	0;
	bar.warp.sync 	-1;
	and.b32  	%r13, %r2, 16;
	setp.eq.s32 	%p7, %r13, 0;
	@%p7 bra 	$L__BB0_15;
	ld.shared.f32 	%f93, [%r3+-124];
	ld.shared.f32 	%f94, [%r3+4];
	ld.global.f32 	%f95, [%rd1];
	ld.global.f32 	%f96, [%rd1+4];
	mul.f32 	%f97, %f94, %f96;
	fma.rn.f32 	%f98, %f93, %f95, %f97;
	st.shared.f32 	[%r3+-124], %f98;
	ld.global.f32 	%f99, [%rd1+8];
	ld.global.f32 	%f100, [%rd1+12];
	mul.f32 	%f101, %f94, %f100;
	fma.rn.f32 	%f102, %f93, %f99, %f101;
	st.shared.f32 	[%r3+4], %f102;
	bra.uni 	$L__BB0_16;
$L__BB0_15:
	ld.shared.f32 	%f103, [%r3];
	ld.shared.f32 	%f104, [%r3+128];
	ld.global.f32 	%f105, [%rd1];
	ld.global.f32 	%f106, [%rd1+4];
	mul.f32 	%f107, %f104, %f106;
	fma.rn.f32 	%f108, %f103, %f105, %f107;
	st.shared.f32 	[%r3], %f108;
	ld.global.f32 	%f109, [%rd1+8];
	ld.global.f32 	%f110, [%rd1+12];
	mul.f32 	%f111, %f104, %f110;
	fma.rn.f32 	%f112, %f103, %f109, %f111;
	st.shared.f32 	[%r3+128], %f112;
$L__BB0_16:
	ld.param.u64 	%rd47, [_Z22quantum_simulation_gpuPfS_S_S_S_S_S_S_mPmS0__param_7];
	cvta.to.global.u64 	%rd36, %rd47;
	bar.sync 	0;
	bar.warp.sync 	-1;
	ld.shared.f32 	%f113, [%r3];
	ld.global.u64 	%rd37, [%rd7];
	add.s64 	%rd38, %rd37, %rd6;
	shl.b64 	%rd39, %rd38, 2;
	add.s64 	%rd40, %rd36, %rd39;
	st.global.f32 	[%rd40], %f113;
	ld.shared.f32 	%f114, [%r3+4];
	ld.global.u64 	%rd41, [%rd7+8];
	add.s64 	%rd42, %rd41, %rd6;
	shl.b64 	%rd43, %rd42, 2;
	add.s64 	%rd44, %rd36, %rd43;
	st.global.f32 	[%rd44], %f114;
$L__BB0_17:
	ret;

}


// ===== COMPILED SASS (sm_100) =====

	.target	sm_100

	.elftype	@"ET_EXEC"


//--------------------- .note.nv.tkinfo           --------------------------
	.section	.note.nv.tkinfo,"",@"SHT_NOTE"
	.sectionflags	@"SHF_NOTE_NV_TKINFO"
	.tkinfo
        /*0018*/ 	.word	0x00000002
        /*0030*/ 	.string	""
        /*0030*/ 	.string	"ptxas"
        /*0030*/ 	.string	"Cuda compilation tools, release 13.0, V13.0.88"
        /*0030*/ 	.string	"Build cuda_13.0.r13.0/compiler.36424714_0"
        /*0030*/ 	.string	"-arch sm_100 -m 64 "



//--------------------- .note.nv.cuinfo           --------------------------
	.section	.note.nv.cuinfo,"",@"SHT_NOTE"
	.sectionflags	@"SHF_NOTE_NV_CUINFO"
        /*0018*/ 	.short	0x0002
        /*001a*/ 	.short	0x0064
        /*001c*/ 	.short	0x0082
	.zero		2


//--------------------- .nv.info                  --------------------------
	.section	.nv.info,"",@"SHT_CUDA_INFO"
	.align	4


	//----- nvinfo : EIATTR_REGCOUNT
	.align		4
        /*0000*/ 	.byte	0x04, 0x2f
        /*0002*/ 	.short	(.L_1 - .L_0)
	.align		4
.L_0:
        /*0004*/ 	.word	index@(_Z22quantum_simulation_gpuPfS_S_S_S_S_S_S_mPmS0_)
        /*0008*/ 	.word	0x0000001c


	//----- nvinfo : EIATTR_FRAME_SIZE
	.align		4
.L_1:
        /*000c*/ 	.byte	0x04, 0x11
        /*000e*/ 	.short	(.L_3 - .L_2)
	.align		4
.L_2:
        /*0010*/ 	.word	index@(_Z22quantum_simulation_gpuPfS_S_S_S_S_S_S_mPmS0_)
        /*0014*/ 	.word	0x00000000


	//----- nvinfo : EIATTR_MIN_STACK_SIZE
	.align		4
.L_3:
        /*0018*/ 	.byte	0x04, 0x12
        /*001a*/ 	.short	(.L_5 - .L_4)
	.align		4
.L_4:
        /*001c*/ 	.word	index@(_Z22quantum_simulation_gpuPfS_S_S_S_S_S_S_mPmS0_)
        /*0020*/ 	.word	0x00000000
.L_5:


//--------------------- .nv.compat                --------------------------
	.section	.nv.compat,"",@"SHT_CUDA_COMPAT_INFO"
	.align	4
        /*0000*/ 	.byte	0x02, 0x09, 0x00, 0x00, 0x02, 0x02, 0x01, 0x00, 0x02, 0x05, 0x05, 0x00, 0x03, 0x07, 0x01, 0x01
        /*0010*/ 	.byte	0x02, 0x03, 0x00, 0x00, 0x02, 0x06, 0x01, 0x00, 0x04, 0x0b, 0x08, 0x00, 0x09, 0x00, 0x00, 0x00
        /*0020*/ 	.byte	0x00, 0x00, 0x00, 0x00


//--------------------- .nv.info._Z22quantum_simulation_gpuPfS_S_S_S_S_S_S_mPmS0_ --------------------------
	.section	.nv.info._Z22quantum_simulation_gpuPfS_S_S_S_S_S_S_mPmS0_,"",@"SHT_CUDA_INFO"
	.sectionflags	@""
	.align	4


	//----- nvinfo : EIATTR_CUDA_API_VERSION
	.align		4
        /*0000*/ 	.byte	0x04, 0x37
        /*0002*/ 	.short	(.L_7 - .L_6)
.L_6:
        /*0004*/ 	.word	0x00000082


	//----- nvinfo : EIATTR_KPARAM_INFO
	.align		4
.L_7:
        /*0008*/ 	.byte	0x04, 0x17
        /*000a*/ 	.short	(.L_9 - .L_8)
.L_8:
        /*000c*/ 	.word	0x00000000
        /*0010*/ 	.short	0x000a
        /*0012*/ 	.short	0x0050
        /*0014*/ 	.byte	0x00, 0xf5, 0x21, 0x00


	//----- nvinfo : EIATTR_KPARAM_INFO
	.align		4
.L_9:
        /*0018*/ 	.byte	0x04, 0x17
        /*001a*/ 	.short	(.L_11 - .L_10)
.L_10:
        /*001c*/ 	.word	0x00000000
        /*0020*/ 	.short	0x0009
        /*0022*/ 	.short	0x0048
        /*0024*/ 	.byte	0x00, 0xf5, 0x21, 0x00


	//----- nvinfo : EIATTR_KPARAM_INFO
	.align		4
.L_11:
        /*0028*/ 	.byte	0x04, 0x17
        /*002a*/ 	.short	(.L_13 - .L_12)
.L_12:
        /*002c*/ 	.word	0x00000000
        /*0030*/ 	.short	0x0008
        /*0032*/ 	.short	0x0040
        /*0034*/ 	.byte	0x00, 0xf0, 0x21, 0x00


	//----- nvinfo : EIATTR_KPARAM_INFO
	.align		4
.L_13:
        /*0038*/ 	.byte	0x04, 0x17
        /*003a*/ 	.short	(.L_15 - .L_14)
.L_14:
        /*003c*/ 	.word	0x00000000
        /*0040*/ 	.short	0x0007
        /*0042*/ 	.short	0x0038
        /*0044*/ 	.byte	0x00, 0xf5, 0x21, 0x00


	//----- nvinfo : EIATTR_KPARAM_INFO
	.align		4
.L_15:
        /*0048*/ 	.byte	0x04, 0x17
        /*004a*/ 	.short	(.L_17 - .L_16)
.L_16:
        /*004c*/ 	.word	0x00000000
        /*0050*/ 	.short	0x0006
        /*0052*/ 	.short	0x0030
        /*0054*/ 	.byte	0x00, 0xf5, 0x21, 0x00


	//----- nvinfo : EIATTR_KPARAM_INFO
	.align		4
.L_17:
        /*0058*/ 	.byte	0x04, 0x17
        /*005a*/ 	.short	(.L_19 - .L_18)
.L_18:
        /*005c*/ 	.word	0x00000000
        /*0060*/ 	.short	0x0005
        /*0062*/ 	.short	0x0028
        /*0064*/ 	.byte	0x00, 0xf5, 0x21, 0x00


	//----- nvinfo : EIATTR_KPARAM_INFO
	.align		4
.L_19:
        /*0068*/ 	.byte	0x04, 0x17
        /*006a*/ 	.short	(.L_21 - .L_20)
.L_20:
        /*006c*/ 	.word	0x00000000
        /*0070*/ 	.short	0x0004
        /*0072*/ 	.short	0x0020
        /*0074*/ 	.byte	0x00, 0xf5, 0x21, 0x00


	//----- nvinfo : EIATTR_KPARAM_INFO
	.align		4
.L_21:
        /*0078*/ 	.byte	0x04, 0x17
        /*007a*/ 	.short	(.L_23 - .L_22)
.L_22:
        /*007c*/ 	.word	0x00000000
        /*0080*/ 	.short	0x0003
        /*0082*/ 	.short	0x0018
        /*0084*/ 	.byte	0x00, 0xf5, 0x21, 0x00


	//----- nvinfo : EIATTR_KPARAM_INFO
	.align		4
.L_23:
        /*0088*/ 	.byte	0x04, 0x17
        /*008a*/ 	.short	(.L_25 - .L_24)
.L_24:
        /*008c*/ 	.word	0x00000000
        /*0090*/ 	.short	0x0002
        /*0092*/ 	.short	0x0010
        /*0094*/ 	.byte	0x00, 0xf5, 0x21, 0x00


	//----- nvinfo : EIATTR_KPARAM_INFO
	.align		4
.L_25:
        /*0098*/ 	.byte	0x04, 0x17
        /*009a*/ 	.short	(.L_27 - .L_26)
.L_26:
        /*009c*/ 	.word	0x00000000
        /*00a0*/ 	.short	0x0001
        /*00a2*/ 	.short	0x0008
        /*00a4*/ 	.byte	0x00, 0xf5, 0x21, 0x00


	//----- nvinfo : EIATTR_KPARAM_INFO
	.align		4
.L_27:
        /*00a8*/ 	.byte	0x04, 0x17
        /*00aa*/ 	.short	(.L_29 - .L_28)
.L_28:
        /*00ac*/ 	.word	0x00000000
        /*00b0*/ 	.short	0x0000
        /*00b2*/ 	.short	0x0000
        /*00b4*/ 	.byte	0x00, 0xf5, 0x21, 0x00


	//----- nvinfo : EIATTR_SPARSE_MMA_MASK
	.align		4
.L_29:
        /*00b8*/ 	.byte	0x03, 0x50
        /*00ba*/ 	.short	0x0000


	//----- nvinfo : EIATTR_MAXREG_COUNT
	.align		4
        /*00bc*/ 	.byte	0x03, 0x1b
        /*00be*/ 	.short	0x00ff


	//----- nvinfo : EIATTR_NUM_BARRIERS
	.align		4
        /*00c0*/ 	.byte	0x02, 0x4c
        /*00c2*/ 	.byte	0x01
	.zero		1


	//----- nvinfo : EIATTR_MERCURY_ISA_VERSION
	.align		4
        /*00c4*/ 	.byte	0x03, 0x5f
        /*00c6*/ 	.short	0x0101


	//----- nvinfo : EIATTR_COOP_GROUP_MASK_REGIDS
	.align		4
        /*00c8*/ 	.byte	0x04, 0x29
        /*00ca*/ 	.short	(.L_31 - .L_30)


	//   ....[0]....
.L_30:
        /*00cc*/ 	.word	0xffffffff


	//   ....[1]....
        /*00d0*/ 	.word	0xffffffff


	//   ....[2]....
        /*00d4*/ 	.word	0xffffffff


	//   ....[3]....
        /*00d8*/ 	.word	0xffffffff


	//   ....[4]....
        /*00dc*/ 	.word	0xffffffff


	//   ....[5]....
        /*00e0*/ 	.word	0xffffffff


	//   ....[6]....
        /*00e4*/ 	.word	0xffffffff


	//----- nvinfo : EIATTR_COOP_GROUP_INSTR_OFFSETS
	.align		4
.L_31:
        /*00e8*/ 	.byte	0x04, 0x28
        /*00ea*/ 	.short	(.L_33 - .L_32)


	//   ....[0]....
.L_32:
        /*00ec*/ 	.word	0x000002b0


	//   ....[1]....
        /*00f0*/ 	.word	0x00000380


	//   ....[2]....
        /*00f4*/ 	.word	0x00000540


	//   ....[3]....
        /*00f8*/ 	.word	0x000006f0


	//   ....[4]....
        /*00fc*/ 	.word	0x000008a0


	//   ....[5]....
        /*0100*/ 	.word	0x00000a50


	//   ....[6]....
        /*0104*/ 	.word	0x00000bf0


	//----- nvinfo : EIATTR_VRC_CTA_INIT_COUNT
	.align		4
.L_33:
        /*0108*/ 	.byte	0x02, 0x4a
	.zero		1
	.zero		1


	//----- nvinfo : EIATTR_EXIT_INSTR_OFFSETS
	.align		4
        /*010c*/ 	.byte	0x04, 0x1c
        /*010e*/ 	.short	(.L_35 - .L_34)


	//   ....[0]....
.L_34:
        /*0110*/ 	.word	0x000000c0


	//   ....[1]....
        /*0114*/ 	.word	0x00000cd0


	//----- nvinfo : EIATTR_CBANK_PARAM_SIZE
	.align		4
.L_35:
        /*0118*/ 	.byte	0x03, 0x19
        /*011a*/ 	.short	0x0058


	//----- nvinfo : EIATTR_PARAM_CBANK
	.align		4
        /*011c*/ 	.byte	0x04, 0x0a
        /*011e*/ 	.short	(.L_37 - .L_36)
	.align		4
.L_36:
        /*0120*/ 	.word	index@(.nv.constant0._Z22quantum_simulation_gpuPfS_S_S_S_S_S_S_mPmS0_)
        /*0124*/ 	.short	0x0380
        /*0126*/ 	.short	0x0058


	//----- nvinfo : EIATTR_SW_WAR
	.align		4
.L_37:
        /*0128*/ 	.byte	0x04, 0x36
        /*012a*/ 	.short	(.L_39 - .L_38)
.L_38:
        /*012c*/ 	.word	0x00000008
.L_39:


//--------------------- .nv.callgraph             --------------------------
	.section	.nv.callgraph,"",@"SHT_CUDA_CALLGRAPH"
	.align	4
	.sectionentsize	8
	.align		4
        /*0000*/ 	.word	0x00000000
	.align		4
        /*0004*/ 	.word	0xffffffff
	.align		4
        /*0008*/ 	.word	0x00000000
	.align		4
        /*000c*/ 	.word	0xfffffffe
	.align		4
        /*0010*/ 	.word	0x00000000
	.align		4
        /*0014*/ 	.word	0xfffffffd
	.align		4
        /*0018*/ 	.word	0x00000000
	.align		4
        /*001c*/ 	.word	0xfffffffc


//--------------------- .text._Z22quantum_simulation_gpuPfS_S_S_S_S_S_S_mPmS0_ --------------------------
	.section	.text._Z22quantum_simulation_gpuPfS_S_S_S_S_S_S_mPmS0_,"ax",@progbits
	.align	128
        .global         _Z22quantum_simulation_gpuPfS_S_S_S_S_S_S_mPmS0_
        .type           _Z22quantum_simulation_gpuPfS_S_S_S_S_S_S_mPmS0_,@function
        .size           _Z22quantum_simulation_gpuPfS_S_S_S_S_S_S_mPmS0_,(.L_x_1 - _Z22quantum_simulation_gpuPfS_S_S_S_S_S_S_mPmS0_)
        .other          _Z22quantum_simulation_gpuPfS_S_S_S_S_S_S_mPmS0_,@"STO_CUDA_ENTRY STV_DEFAULT"
_Z22quantum_simulation_gpuPfS_S_S_S_S_S_S_mPmS0_:
.text._Z22quantum_simulation_gpuPfS_S_S_S_S_S_S_mPmS0_:
[----:B------:R-:W-:Y:S01]  /*0000*/  LDC R1, c[0x0][0x37c] ;  /* 0x0000df00ff017b82 */ /* 0x000fe20000000800 */
[----:B------:R-:W0:Y:S01]  /*0010*/  S2R R9, SR_CTAID.X ;  /* 0x0000000000097919 */ /* 0x000e220000002500 */
[----:B------:R-:W1:Y:S01]  /*0020*/  LDCU.64 UR4, c[0x0][0x3c0] ;  /* 0x00007800ff0477ac */ /* 0x000e620008000a00 */
[----:B------:R-:W0:Y:S01]  /*0030*/  S2R R0, SR_TID.X ;  /* 0x0000000000007919 */ /* 0x000e220000002100 */
[----:B------:R-:W0:Y:S01]  /*0040*/  LDCU UR6, c[0x0][0x360] ;  /* 0x00006c00ff0677ac */ /* 0x000e220008000800 */
[----:B-1----:R-:W-:Y:S02]  /*0050*/  USHF.R.U64 UR4, UR4, 0x1, UR5 ;  /* 0x0000000104047899 */ /* 0x002fe40008001205 */
[----:B------:R-:W-:-:S06]  /*0060*/  USHF.R.U32.HI UR5, URZ, 0x1, UR5 ;  /* 0x00000001ff057899 */ /* 0x000fcc0008011605 */
[----:B------:R-:W-:Y:S01]  /*0070*/  MOV R3, UR5 ;  /* 0x0000000500037c02 */ /* 0x000fe20008000f00 */
[----:B0-----:R-:W-:-:S05]  /*0080*/  IMAD R2, R9, UR6, R0 ;  /* 0x0000000609027c24 */ /* 0x001fca000f8e0200 */
[----:B------:R-:W-:Y:S02]  /*0090*/  ISETP.LT.U32.AND P0, PT, R2, UR4, PT ;  /* 0x0000000402007c0c */ /* 0x000fe4000bf01070 */
[----:B------:R-:W-:-:S04]  /*00a0*/  SHF.R.S32.HI R2, RZ, 0x1f, R2 ;  /* 0x0000001fff027819 */ /* 0x000fc80000011402 */
[----:B------:R-:W-:-:S13]  /*00b0*/  ISETP.GT.U32.AND.EX P0, PT, R3, R2, PT, P0 ;  /* 0x000000020300720c */ /* 0x000fda0003f04100 */
[----:B------:R-:W-:Y:S05]  /*00c0*/  @!P0 EXIT ;  /* 0x000000000000894d */ /* 0x000fea0003800000 */
[----:B------:R-:W0:Y:S01]  /*00d0*/  LDC.64 R2, c[0x0][0x3d0] ;  /* 0x0000f400ff027b82 */ /* 0x000e220000000a00 */
[----:B------:R-:W1:Y:S01]  /*00e0*/  LDCU.64 UR6, c[0x0][0x358] ;  /* 0x00006b00ff0677ac */ /* 0x000e620008000a00 */
[----:B------:R-:W-:Y:S01]  /*00f0*/  SHF.L.U32 R7, R0, 0x1, RZ ;  /* 0x0000000100077819 */ /* 0x000fe200000006ff */
[----:B------:R-:W2:Y:S05]  /*0100*/  LDCU.64 UR4, c[0x0][0x3b0] ;  /* 0x00007600ff0477ac */ /* 0x000eaa0008000a00 */
[----:B------:R-:W3:Y:S01]  /*0110*/  LDC.64 R4, c[0x0][0x3c8] ;  /* 0x0000f200ff047b82 */ /* 0x000ee20000000a00 */
[----:B0-----:R-:W-:-:S06]  /*0120*/  IMAD.WIDE.U32 R2, R9, 0x8, R2 ;  /* 0x0000000809027825 */ /* 0x001fcc00078e0002 */
[----:B-1----:R-:W4:Y:S01]  /*0130*/  LDG.E.64 R2, desc[UR6][R2.64] ;  /* 0x0000000602027981 */ /* 0x002f22000c1e1b00 */
[----:B---3--:R-:W-:-:S05]  /*0140*/  IMAD.WIDE.U32 R4, R7, 0x8, R4 ;  /* 0x0000000807047825 */ /* 0x008fca00078e0004 */
[----:B------:R-:W4:Y:S04]  /*0150*/  LDG.E.64 R6, desc[UR6][R4.64] ;  /* 0x0000000604067981 */ /* 0x000f28000c1e1b00 */
[----:B------:R-:W3:Y:S01]  /*0160*/  LDG.E.64 R8, desc[UR6][R4.64+0x8] ;  /* 0x0000080604087981 */ /* 0x000ee2000c1e1b00 */
[C---:B----4-:R-:W-:Y:S02]  /*0170*/  IADD3 R10, P0, PT, R2.reuse, R6, RZ ;  /* 0x00000006020a7210 */ /* 0x050fe40007f1e0ff */
[----:B---3--:R-:W-:Y:S02]  /*0180*/  IADD3 R6, P1, PT, R2, R8, RZ ;  /* 0x0000000802067210 */ /* 0x008fe40007f3e0ff */
[C---:B------:R-:W-:Y:S02]  /*0190*/  IADD3.X R11, PT, PT, R3.reuse, R7, RZ, P0, !PT ;  /* 0x00000007030b7210 */ /* 0x040fe400007fe4ff */
[----:B------:R-:W-:-:S02]  /*01a0*/  IADD3.X R7, PT, PT, R3, R9, RZ, P1, !PT ;  /* 0x0000000903077210 */ /* 0x000fc40000ffe4ff */
[----:B--2---:R-:W-:Y:S02]  /*01b0*/  LEA R8, P0, R10, UR4, 0x2 ;  /* 0x000000040a087c11 */ /* 0x004fe4000f8010ff */
[----:B------:R-:W-:Y:S02]  /*01c0*/  LEA R12, P1, R6, UR4, 0x2 ;  /* 0x00000004060c7c11 */ /* 0x000fe4000f8210ff */
[----:B------:R-:W-:Y:S02]  /*01d0*/  LEA.HI.X R9, R10, UR5, R11, 0x2, P0 ;  /* 0x000000050a097c11 */ /* 0x000fe400080f140b */
[----:B------:R-:W-:-:S03]  /*01e0*/  LEA.HI.X R13, R6, UR5, R7, 0x2, P1 ;  /* 0x00000005060d7c11 */ /* 0x000fc600088f1407 */
[----:B------:R0:W2:Y:S04]  /*01f0*/  LDG.E R14, desc[UR6][R8.64] ;  /* 0x00000006080e7981 */ /* 0x0000a8000c1e1900 */
[----:B------:R-:W2:Y:S01]  /*0200*/  LDG.E R15, desc[UR6][R12.64] ;  /* 0x000000060c0f7981 */ /* 0x000ea2000c1e1900 */
[----:B------:R-:W1:Y:S01]  /*0210*/  S2UR UR5, SR_CgaCtaId ;  /* 0x00000000000579c3 */ /* 0x000e620000008800 */
[----:B------:R-:W-:-:S07]  /*0220*/  UMOV UR4, 0x400 ;  /* 0x0000040000047882 */ /* 0x000fce0000000000 */
[----:B------:R-:W3:Y:S01]  /*0230*/  LDC.64 R10, c[0x0][0x380] ;  /* 0x0000e000ff0a7b82 */ /* 0x000ee20000000a00 */
[----:B-1----:R-:W-:-:S06]  /*0240*/  ULEA UR4, UR5, UR4, 0x18 ;  /* 0x0000000405047291 */ /* 0x002fcc000f8ec0ff */
[C---:B------:R-:W-:Y:S01]  /*0250*/  LEA R6, R0.reuse, UR4, 0x3 ;  /* 0x0000000400067c11 */ /* 0x040fe2000f8e18ff */
[----:B0-----:R-:W0:Y:S01]  /*0260*/  LDC.64 R8, c[0x0][0x388] ;  /* 0x0000e200ff087b82 */ /* 0x001e220000000a00 */
[----:B------:R-:W-:-:S03]  /*0270*/  LOP3.LUT R20, R0, 0x1, RZ, 0xc0, !PT ;  /* 0x0000000100147812 */ /* 0x000fc600078ec0ff */
[----:B------:R-:W1:Y:S01]  /*0280*/  LDCU.64 UR4, c[0x0][0x3b8] ;  /* 0x00007700ff0477ac */ /* 0x000e620008000a00 */
[----:B--2---:R-:W-:Y:S03]  /*0290*/  STS.64 [R6], R14 ;  /* 0x0000000e06007388 */ /* 0x004fe60000000a00 */
[----:B------:R-:W-:Y:S06]  /*02a0*/  BAR.SYNC.DEFER_BLOCKING 0x0 ;  /* 0x0000000000007b1d */ /* 0x000fec0000010000 */
[----:B------:R-:W-:Y:S01]  /*02b0*/  NOP ;  /* 0x0000000000007918 */ /* 0x000fe20000000000 */
[----:B---3--:R-:W2:Y:S04]  /*02c0*/  LDG.E R16, desc[UR6][R10.64+0x4] ;  /* 0x000004060a107981 */ /* 0x008ea8000c1e1900 */
[----:B------:R-:W3:Y:S04]  /*02d0*/  LDG.E R18, desc[UR6][R10.64+0xc] ;  /* 0x00000c060a127981 */ /* 0x000ee8000c1e1900 */
[----:B------:R-:W4:Y:S04]  /*02e0*/  LDG.E R7, desc[UR6][R10.64] ;  /* 0x000000060a077981 */ /* 0x000f28000c1e1900 */
[----:B------:R-:W5:Y:S04]  /*02f0*/  LDG.E R19, desc[UR6][R10.64+0x8] ;  /* 0x000008060a137981 */ /* 0x000f68000c1e1900 */
[----:B------:R-:W2:Y:S01]  /*0300*/  LDS.64 R12, [R6] ;  /* 0x00000000060c7984 */ /* 0x000ea20000000a00 */
[----:B------:R-:W-:Y:S01]  /*0310*/  ISETP.NE.U32.AND P0, PT, R20, 0x1, PT ;  /* 0x000000011400780c */ /* 0x000fe20003f05070 */
[-C--:B--2---:R-:W-:Y:S01]  /*0320*/  FMUL R17, R16, R13.reuse ;  /* 0x0000000d10117220 */ /* 0x084fe20000400000 */
[----:B---3--:R-:W-:-:S03]  /*0330*/  FMUL R18, R18, R13 ;  /* 0x0000000d12127220 */ /* 0x008fc60000400000 */
[C---:B----4-:R-:W-:Y:S01]  /*0340*/  FFMA R14, R12.reuse, R7, R17 ;  /* 0x000000070c0e7223 */ /* 0x050fe20000000011 */
[----:B-----5:R-:W-:-:S05]  /*0350*/  FFMA R15, R12, R19, R18 ;  /* 0x000000130c0f7223 */ /* 0x020fca0000000012 */
[----:B------:R-:W-:Y:S01]  /*0360*/  STS.64 [R6], R14 ;  /* 0x0000000e06007388 */ /* 0x000fe20000000a00 */
[----:B------:R-:W-:Y:S06]  /*0370*/  BAR.SYNC.DEFER_BLOCKING 0x0 ;  /* 0x0000000000007b1d */ /* 0x000fec0000010000 */
[----:B------:R-:W-:Y:S01]  /*0380*/  NOP ;  /* 0x0000000000007918 */ /* 0x000fe20000000000 */
[----:B0-----:R-:W2:Y:S04]  /*0390*/  @!P0 LDG.E R13, desc[UR6][R8.64+0x4] ;  /* 0x00000406080d8981 */ /* 0x001ea8000c1e1900 */
[----:B------:R-:W3:Y:S04]  /*03a0*/  @!P0 LDG.E R17, desc[UR6][R8.64+0xc] ;  /* 0x00000c0608118981 */ /* 0x000ee8000c1e1900 */
[----:B------:R-:W4:Y:S04]  /*03b0*/  @P0 LDG.E R21, desc[UR6][R8.64+0x4] ;  /* 0x0000040608150981 */ /* 0x000f28000c1e1900 */
[----:B------:R-:W5:Y:S04]  /*03c0*/  @P0 LDG.E R25, desc[UR6][R8.64+0xc] ;  /* 0x00000c0608190981 */ /* 0x000f68000c1e1900 */
[----:B------:R-:W5:Y:S04]  /*03d0*/  @!P0 LDG.E R16, desc[UR6][R8.64] ;  /* 0x0000000608108981 */ /* 0x000f68000c1e1900 */
[----:B------:R0:W5:Y:S04]  /*03e0*/  @!P0 LDG.E R18, desc[UR6][R8.64+0x8] ;  /* 0x0000080608128981 */ /* 0x000168000c1e1900 */
[----:B------:R-:W5:Y:S04]  /*03f0*/  @P0 LDG.E R19, desc[UR6][R8.64] ;  /* 0x0000000608130981 */ /* 0x000f68000c1e1900 */
[----:B------:R-:W5:Y:S04]  /*0400*/  @P0 LDG.E R23, desc[UR6][R8.64+0x8] ;  /* 0x0000080608170981 */ /* 0x000f68000c1e1900 */
[----:B------:R-:W2:Y:S04]  /*0410*/  @!P0 LDS R12, [R6+0x4] ;  /* 0x00000400060c8984 */ /* 0x000ea80000000800 */
[----:B------:R-:W4:Y:S04]  /*0420*/  @P0 LDS R14, [R6+0x8] ;  /* 0x00000800060e0984 */ /* 0x000f280000000800 */
[----:B------:R-:W0:Y:S04]  /*0430*/  @!P0 LDS R7, [R6+-0x4] ;  /* 0xfffffc0006078984 */ /* 0x000e280000000800 */
[----:B------:R-:W1:Y:S01]  /*0440*/  @P0 LDS R15, [R6] ;  /* 0x00000000060f0984 */ /* 0x000e620000000800 */
[----:B------:R-:W-:Y:S01]  /*0450*/  R2P PR, R0, 0x1e ;  /* 0x0000001e00007804 */ /* 0x000fe20000000000 */
[----:B------:R-:W1:Y:S01]  /*0460*/  LDC.64 R10, c[0x0][0x390] ;  /* 0x0000e400ff0a7b82 */ /* 0x000e620000000a00 */
[C---:B--2---:R-:W-:Y:S01]  /*0470*/  @!P0 FMUL R0, R12.reuse, R13 ;  /* 0x0000000d0c008220 */ /* 0x044fe20000400000 */
[----:B---3--:R-:W-:Y:S01]  /*0480*/  @!P0 FMUL R17, R12, R17 ;  /* 0x000000110c118220 */ /* 0x008fe20000400000 */
[-C--:B----4-:R-:W-:Y:S01]  /*0490*/  @P0 FMUL R12, R21, R14.reuse ;  /* 0x0000000e150c0220 */ /* 0x090fe20000400000 */
[----:B-----5:R-:W-:Y:S01]  /*04a0*/  @P0 FMUL R14, R25, R14 ;  /* 0x0000000e190e0220 */ /* 0x020fe20000400000 */
[C---:B0-----:R-:W-:Y:S01]  /*04b0*/  @!P0 FFMA R9, R7.reuse, R16, R0 ;  /* 0x0000001007098223 */ /* 0x041fe20000000000 */
[----:B------:R-:W-:Y:S01]  /*04c0*/  @!P0 FFMA R17, R7, R18, R17 ;  /* 0x0000001207118223 */ /* 0x000fe20000000011 */
[-C--:B-1----:R-:W-:Y:S01]  /*04d0*/  @P0 FFMA R7, R19, R15.reuse, R12 ;  /* 0x0000000f13070223 */ /* 0x082fe2000000000c */
[----:B------:R-:W-:-:S02]  /*04e0*/  @P0 FFMA R13, R23, R15, R14 ;  /* 0x0000000f170d0223 */ /* 0x000fc4000000000e */
[----:B------:R0:W-:Y:S04]  /*04f0*/  @!P0 STS [R6+-0x4], R9 ;  /* 0xfffffc0906008388 */ /* 0x0001e80000000800 */
[----:B------:R-:W-:Y:S04]  /*0500*/  @!P0 STS [R6+0x4], R17 ;  /* 0x0000041106008388 */ /* 0x000fe80000000800 */
[----:B------:R-:W-:Y:S04]  /*0510*/  @P0 STS [R6], R7 ;  /* 0x0000000706000388 */ /* 0x000fe80000000800 */
[----:B------:R-:W-:Y:S01]  /*0520*/  @P0 STS [R6+0x8], R13 ;  /* 0x0000080d06000388 */ /* 0x000fe20000000800 */
[----:B------:R-:W-:Y:S06]  /*0530*/  BAR.SYNC.DEFER_BLOCKING 0x0 ;  /* 0x0000000000007b1d */ /* 0x000fec0000010000 */
[----:B------:R-:W-:Y:S01]  /*0540*/  NOP ;  /* 0x0000000000007918 */ /* 0x000fe20000000000 */
[----:B------:R-:W2:Y:S04]  /*0550*/  @P1 LDG.E R12, desc[UR6][R10.64+0x4] ;  /* 0x000004060a0c1981 */ /* 0x000ea8000c1e1900 */
[----:B------:R-:W3:Y:S04]  /*0560*/  @P1 LDG.E R14, desc[UR6][R10.64+0xc] ;  /* 0x00000c060a0e1981 */ /* 0x000ee8000c1e1900 */
[----:B------:R-:W4:Y:S04]  /*0570*/  @!P1 LDG.E R21, desc[UR6][R10.64+0x4] ;  /* 0x000004060a159981 */ /* 0x000f28000c1e1900 */
[----:B------:R-:W5:Y:S04]  /*0580*/  @!P1 LDG.E R25, desc[UR6][R10.64+0xc] ;  /* 0x00000c060a199981 */ /* 0x000f68000c1e1900 */
[----:B------:R-:W5:Y:S04]  /*0590*/  @P1 LDG.E R15, desc[UR6][R10.64] ;  /* 0x000000060a0f1981 */ /* 0x000f68000c1e1900 */
[----:B------:R-:W5:Y:S04]  /*05a0*/  @P1 LDG.E R19, desc[UR6][R10.64+0x8] ;  /* 0x000008060a131981 */ /* 0x000f68000c1e1900 */
[----:B------:R-:W5:Y:S04]  /*05b0*/  @!P1 LDG.E R18, desc[UR6][R10.64] ;  /* 0x000000060a129981 */ /* 0x000f68000c1e1900 */
[----:B------:R-:W5:Y:S04]  /*05c0*/  @!P1 LDG.E R23, desc[UR6][R10.64+0x8] ;  /* 0x000008060a179981 */ /* 0x000f68000c1e1900 */
[----:B------:R-:W2:Y:S04]  /*05d0*/  @P1 LDS R7, [R6+0x4] ;  /* 0x0000040006071984 */ /* 0x000ea80000000800 */
[----:B------:R-:W4:Y:S04]  /*05e0*/  @!P1 LDS R16, [R6+0x10] ;  /* 0x0000100006109984 */ /* 0x000f280000000800 */
[----:B------:R-:W1:Y:S04]  /*05f0*/  @P1 LDS R0, [R6+-0xc] ;  /* 0xfffff40006001984 */ /* 0x000e680000000800 */
[----:B------:R-:W1:Y:S01]  /*0600*/  @!P1 LDS R17, [R6] ;  /* 0x0000000006119984 */ /* 0x000e620000000800 */
[----:B0-----:R-:W0:Y:S01]  /*0610*/  LDC.64 R8, c[0x0][0x398] ;  /* 0x0000e600ff087b82 */ /* 0x001e220000000a00 */
[C---:B--2---:R-:W-:Y:S01]  /*0620*/  @P1 FMUL R13, R7.reuse, R12 ;  /* 0x0000000c070d1220 */ /* 0x044fe20000400000 */
[----:B---3--:R-:W-:Y:S01]  /*0630*/  @P1 FMUL R14, R7, R14 ;  /* 0x0000000e070e1220 */ /* 0x008fe20000400000 */
[-C--:B----4-:R-:W-:Y:S01]  /*0640*/  @!P1 FMUL R7, R21, R16.reuse ;  /* 0x0000001015079220 */ /* 0x090fe20000400000 */
[----:B-----5:R-:W-:Y:S01]  /*0650*/  @!P1 FMUL R16, R25, R16 ;  /* 0x0000001019109220 */ /* 0x020fe20000400000 */
[C---:B-1----:R-:W-:Y:S01]  /*0660*/  @P1 FFMA R13, R0.reuse, R15, R13 ;  /* 0x0000000f000d1223 */ /* 0x042fe2000000000d */
[----:B------:R-:W-:Y:S01]  /*0670*/  @P1 FFMA R19, R0, R19, R14 ;  /* 0x0000001300131223 */ /* 0x000fe2000000000e */
[-C--:B------:R-:W-:Y:S01]  /*0680*/  @!P1 FFMA R7, R18, R17.reuse, R7 ;  /* 0x0000001112079223 */ /* 0x080fe20000000007 */
[----:B------:R-:W-:-:S02]  /*0690*/  @!P1 FFMA R11, R23, R17, R16 ;  /* 0x00000011170b9223 */ /* 0x000fc40000000010 */
[----:B------:R-:W-:Y:S04]  /*06a0*/  @P1 STS [R6+-0xc], R13 ;  /* 0xfffff40d06001388 */ /* 0x000fe80000000800 */
[----:B------:R1:W-:Y:S04]  /*06b0*/  @P1 STS [R6+0x4], R19 ;  /* 0x0000041306001388 */ /* 0x0003e80000000800 */
[----:B------:R-:W-:Y:S04]  /*06c0*/  @!P1 STS [R6], R7 ;  /* 0x0000000706009388 */ /* 0x000fe80000000800 */
[----:B------:R2:W-:Y:S01]  /*06d0*/  @!P1 STS [R6+0x10], R11 ;  /* 0x0000100b06009388 */ /* 0x0005e20000000800 */
[----:B------:R-:W-:Y:S06]  /*06e0*/  BAR.SYNC.DEFER_BLOCKING 0x0 ;  /* 0x0000000000007b1d */ /* 0x000fec0000010000 */
[----:B------:R-:W-:Y:S01]  /*06f0*/  NOP ;  /* 0x0000000000007918 */ /* 0x000fe20000000000 */
[----:B0-----:R-:W3:Y:S04]  /*0700*/  @P2 LDG.E R12, desc[UR6][R8.64+0x4] ;  /* 0x00000406080c2981 */ /* 0x001ee8000c1e1900 */
[----:B------:R-:W4:Y:S04]  /*0710*/  @P2 LDG.E R14, desc[UR6][R8.64+0xc] ;  /* 0x00000c06080e2981 */ /* 0x000f28000c1e1900 */
[----:B------:R-:W5:Y:S04]  /*0720*/  @!P2 LDG.E R21, desc[UR6][R8.64+0x4] ;  /* 0x000004060815a981 */ /* 0x000f68000c1e1900 */
[----:B------:R-:W5:Y:S04]  /*0730*/  @!P2 LDG.E R23, desc[UR6][R8.64+0xc] ;  /* 0x00000c060817a981 */ /* 0x000f68000c1e1900 */
[----:B------:R-:W5:Y:S04]  /*0740*/  @P2 LDG.E R15, desc[UR6][R8.64] ;  /* 0x00000006080f2981 */ /* 0x000f68000c1e1900 */
[----:B------:R-:W5:Y:S04]  /*0750*/  @P2 LDG.E R17, desc[UR6][R8.64+0x8] ;  /* 0x0000080608112981 */ /* 0x000f68000c1e1900 */
[----:B------:R-:W5:Y:S04]  /*0760*/  @!P2 LDG.E R20, desc[UR6][R8.64] ;  /* 0x000000060814a981 */ /* 0x000f68000c1e1900 */
[----:B-1----:R-:W5:Y:S04]  /*0770*/  @!P2 LDG.E R19, desc[UR6][R8.64+0x8] ;  /* 0x000008060813a981 */ /* 0x002f68000c1e1900 */
[----:B------:R-:W3:Y:S04]  /*0780*/  @P2 LDS R7, [R6+0x4] ;  /* 0x0000040006072984 */ /* 0x000ee80000000800 */
[----:B------:R-:W5:Y:S04]  /*0790*/  @!P2 LDS R16, [R6+0x20] ;  /* 0x000020000610a984 */ /* 0x000f680000000800 */
[----:B------:R-:W0:Y:S04]  /*07a0*/  @P2 LDS R0, [R6+-0x1c] ;  /* 0xffffe40006002984 */ /* 0x000e280000000800 */
[----:B------:R-:W1:Y:S01]  /*07b0*/  @!P2 LDS R18, [R6] ;  /* 0x000000000612a984 */ /* 0x000e620000000800 */
[----:B--2---:R-:W2:Y:S01]  /*07c0*/  LDC.64 R10, c[0x0][0x3a0] ;  /* 0x0000e800ff0a7b82 */ /* 0x004ea20000000a00 */
[C---:B---3--:R-:W-:Y:S01]  /*07d0*/  @P2 FMUL R13, R7.reuse, R12 ;  /* 0x0000000c070d2220 */ /* 0x048fe20000400000 */
[----:B----4-:R-:W-:Y:S01]  /*07e0*/  @P2 FMUL R14, R7, R14 ;  /* 0x0000000e070e2220 */ /* 0x010fe20000400000 */
[-C--:B-----5:R-:W-:Y:S01]  /*07f0*/  @!P2 FMUL R7, R21, R16.reuse ;  /* 0x000000101507a220 */ /* 0x0a0fe20000400000 */
[----:B------:R-:W-:Y:S01]  /*0800*/  @!P2 FMUL R16, R23, R16 ;  /* 0x000000101710a220 */ /* 0x000fe20000400000 */
[C---:B0-----:R-:W-:Y:S01]  /*0810*/  @P2 FFMA R13, R0.reuse, R15, R13 ;  /* 0x0000000f000d2223 */ /* 0x041fe2000000000d */
[----:B------:R-:W-:Y:S01]  /*0820*/  @P2 FFMA R17, R0, R17, R14 ;  /* 0x0000001100112223 */ /* 0x000fe2000000000e */
[-C--:B-1----:R-:W-:Y:S01]  /*0830*/  @!P2 FFMA R7, R20, R18.reuse, R7 ;  /* 0x000000121407a223 */ /* 0x082fe20000000007 */
[----:B------:R-:W-:-:S02]  /*0840*/  @!P2 FFMA R9, R19, R18, R16 ;  /* 0x000000121309a223 */ /* 0x000fc40000000010 */
[----:B------:R-:W-:Y:S04]  /*0850*/  @P2 STS [R6+-0x1c], R13 ;  /* 0xffffe40d06002388 */ /* 0x000fe80000000800 */
[----:B------:R-:W-:Y:S04]  /*0860*/  @P2 STS [R6+0x4], R17 ;  /* 0x0000041106002388 */ /* 0x000fe80000000800 */
[----:B------:R-:W-:Y:S04]  /*0870*/  @!P2 STS [R6], R7 ;  /* 0x000000070600a388 */ /* 0x000fe80000000800 */
[----:B------:R0:W-:Y:S01]  /*0880*/  @!P2 STS [R6+0x20], R9 ;  /* 0x000020090600a388 */ /* 0x0001e20000000800 */
[----:B------:R-:W-:Y:S06]  /*0890*/  BAR.SYNC.DEFER_BLOCKING 0x0 ;  /* 0x0000000000007b1d */ /* 0x000fec0000010000 */
[----:B------:R-:W-:Y:S01]  /*08a0*/  NOP ;  /* 0x0000000000007918 */ /* 0x000fe20000000000 */
[----:B--2---:R-:W2:Y:S04]  /*08b0*/  @P3 LDG.E R12, desc[UR6][R10.64+0x4] ;  /* 0x000004060a0c3981 */ /* 0x004ea8000c1e1900 */
        /* <DEDUP_REMOVED lines=20> */
[----:B------:R1:W-:Y:S04]  /*0a00*/  @P3 STS [R6+-0x3c], R13 ;  /* 0xffffc40d06003388 */ /* 0x0003e80000000800 */
[----:B------:R2:W-:Y:S04]  /*0a10*/  @P3 STS [R6+0x4], R19 ;  /* 0x0000041306003388 */ /* 0x0005e80000000800 */
[----:B------:R-:W-:Y:S04]  /*0a20*/  @!P3 STS [R6], R7 ;  /* 0x000000070600b388 */ /* 0x000fe80000000800 */
[----:B------:R-:W-:Y:S01]  /*0a30*/  @!P3 STS [R6+0x40], R11 ;  /* 0x0000400b0600b388 */ /* 0x000fe20000000800 */
[----:B------:R-:W-:Y:S06]  /*0a40*/  BAR.SYNC.DEFER_BLOCKING 0x0 ;  /* 0x0000000000007b1d */ /* 0x000fec0000010000 */
[----:B------:R-:W-:Y:S01]  /*0a50*/  NOP ;  /* 0x0000000000007918 */ /* 0x000fe20000000000 */
[----:B0-----:R-:W3:Y:S04]  /*0a60*/  @P4 LDG.E R10, desc[UR6][R8.64+0x4] ;  /* 0x00000406080a4981 */ /* 0x001ee8000c1e1900 */
[----:B------:R-:W4:Y:S04]  /*0a70*/  @P4 LDG.E R12, desc[UR6][R8.64+0xc] ;  /* 0x00000c06080c4981 */ /* 0x000f28000c1e1900 */
[----:B------:R-:W5:Y:S04]  /*0a80*/  @!P4 LDG.E R17, desc[UR6][R8.64+0x4] ;  /* 0x000004060811c981 */ /* 0x000f68000c1e1900 */
[----:B------:R-:W5:Y:S04]  /*0a90*/  @!P4 LDG.E R21, desc[UR6][R8.64+0xc] ;  /* 0x00000c060815c981 */ /* 0x000f68000c1e1900 */
[----:B------:R-:W5:Y:S04]  /*0aa0*/  @P4 LDG.E R15, desc[UR6][R8.64] ;  /* 0x00000006080f4981 */ /* 0x000f68000c1e1900 */
[----:B-1----:R-:W5:Y:S04]  /*0ab0*/  @P4 LDG.E R13, desc[UR6][R8.64+0x8] ;  /* 0x00000806080d4981 */ /* 0x002f68000c1e1900 */
[----:B------:R-:W5:Y:S04]  /*0ac0*/  @!P4 LDG.E R18, desc[UR6][R8.64] ;  /* 0x000000060812c981 */ /* 0x000f68000c1e1900 */
[----:B--2---:R-:W2:Y:S04]  /*0ad0*/  @!P4 LDG.E R19, desc[UR6][R8.64+0x8] ;  /* 0x000008060813c981 */ /* 0x004ea8000c1e1900 */
[----:B------:R-:W3:Y:S04]  /*0ae0*/  @P4 LDS R7, [R6+0x4] ;  /* 0x0000040006074984 */ /* 0x000ee80000000800 */
[----:B------:R-:W5:Y:S04]  /*0af0*/  @!P4 LDS R14, [R6+0x80] ;  /* 0x00008000060ec984 */ /* 0x000f680000000800 */
[----:B------:R-:W0:Y:S04]  /*0b00*/  @P4 LDS R0, [R6+-0x7c] ;  /* 0xffff840006004984 */ /* 0x000e280000000800 */
[----:B------:R-:W1:Y:S01]  /*0b10*/  @!P4 LDS R16, [R6] ;  /* 0x000000000610c984 */ /* 0x000e620000000800 */
[C---:B---3--:R-:W-:Y:S01]  /*0b20*/  @P4 FMUL R11, R7.reuse, R10 ;  /* 0x0000000a070b4220 */ /* 0x048fe20000400000 */
[----:B----4-:R-:W-:Y:S01]  /*0b30*/  @P4 FMUL R12, R7, R12 ;  /* 0x0000000c070c4220 */ /* 0x010fe20000400000 */
[-C--:B-----5:R-:W-:Y:S01]  /*0b40*/  @!P4 FMUL R7, R17, R14.reuse ;  /* 0x0000000e1107c220 */ /* 0x0a0fe20000400000 */
[----:B------:R-:W-:Y:S01]  /*0b50*/  @!P4 FMUL R14, R21, R14 ;  /* 0x0000000e150ec220 */ /* 0x000fe20000400000 */
[C---:B0-----:R-:W-:Y:S01]  /*0b60*/  @P4 FFMA R11, R0.reuse, R15, R11 ;  /* 0x0000000f000b4223 */ /* 0x041fe2000000000b */
[----:B------:R-:W-:Y:S01]  /*0b70*/  @P4 FFMA R13, R0, R13, R12 ;  /* 0x0000000d000d4223 */ /* 0x000fe2000000000c */
[-C--:B-1----:R-:W-:Y:S01]  /*0b80*/  @!P4 FFMA R7, R18, R16.reuse, R7 ;  /* 0x000000101207c223 */ /* 0x082fe20000000007 */
[----:B--2---:R-:W-:-:S02]  /*0b90*/  @!P4 FFMA R15, R19, R16, R14 ;  /* 0x00000010130fc223 */ /* 0x004fc4000000000e */
[----:B------:R0:W-:Y:S04]  /*0ba0*/  @P4 STS [R6+-0x7c], R11 ;  /* 0xffff840b06004388 */ /* 0x0001e80000000800 */
[----:B------:R-:W-:Y:S04]  /*0bb0*/  @P4 STS [R6+0x4], R13 ;  /* 0x0000040d06004388 */ /* 0x000fe80000000800 */
[----:B------:R-:W-:Y:S04]  /*0bc0*/  @!P4 STS [R6], R7 ;  /* 0x000000070600c388 */ /* 0x000fe80000000800 */
[----:B------:R-:W-:Y:S01]  /*0bd0*/  @!P4 STS [R6+0x80], R15 ;  /* 0x0000800f0600c388 */ /* 0x000fe20000000800 */
[----:B------:R-:W-:Y:S06]  /*0be0*/  BAR.SYNC.DEFER_BLOCKING 0x0 ;  /* 0x0000000000007b1d */ /* 0x000fec0000010000 */
[----:B------:R-:W-:Y:S01]  /*0bf0*/  NOP ;  /* 0x0000000000007918 */ /* 0x000fe20000000000 */
[----:B------:R-:W2:Y:S04]  /*0c00*/  LDG.E.64 R8, desc[UR6][R4.64] ;  /* 0x0000000604087981 */ /* 0x000ea8000c1e1b00 */
[----:B------:R-:W1:Y:S01]  /*0c10*/  LDS.64 R16, [R6] ;  /* 0x0000000006107984 */ /* 0x000e620000000a00 */
[----:B--2---:R-:W-:-:S04]  /*0c20*/  IADD3 R0, P0, PT, R2, R8, RZ ;  /* 0x0000000802007210 */ /* 0x004fc80007f1e0ff */
[----:B------:R-:W-:Y:S02]  /*0c30*/  IADD3.X R9, PT, PT, R3, R9, RZ, P0, !PT ;  /* 0x0000000903097210 */ /* 0x000fe400007fe4ff */
[----:B------:R-:W-:-:S04]  /*0c40*/  LEA R10, P0, R0, UR4, 0x2 ;  /* 0x00000004000a7c11 */ /* 0x000fc8000f8010ff */
[----:B0-----:R-:W-:-:S05]  /*0c50*/  LEA.HI.X R11, R0, UR5, R9, 0x2, P0 ;  /* 0x00000005000b7c11 */ /* 0x001fca00080f1409 */
[----:B-1----:R-:W-:Y:S04]  /*0c60*/  STG.E desc[UR6][R10.64], R16 ;  /* 0x000000100a007986 */ /* 0x002fe8000c101906 */
[----:B------:R-:W2:Y:S02]  /*0c70*/  LDG.E.64 R8, desc[UR6][R4.64+0x8] ;  /* 0x0000080604087981 */ /* 0x000ea4000c1e1b00 */
[----:B--2---:R-:W-:-:S04]  /*0c80*/  IADD3 R0, P0, PT, R2, R8, RZ ;  /* 0x0000000802007210 */ /* 0x004fc80007f1e0ff */
[----:B------:R-:W-:Y:S02]  /*0c90*/  IADD3.X R3, PT, PT, R3, R9, RZ, P0, !PT ;  /* 0x0000000903037210 */ /* 0x000fe400007fe4ff */
[----:B------:R-:W-:-:S04]  /*0ca0*/  LEA R2, P0, R0, UR4, 0x2 ;  /* 0x0000000400027c11 */ /* 0x000fc8000f8010ff */
[----:B------:R-:W-:-:S05]  /*0cb0*/  LEA.HI.X R3, R0, UR5, R3, 0x2, P0 ;  /* 0x0000000500037c11 */ /* 0x000fca00080f1403 */
[----:B------:R-:W-:Y:S01]  /*0cc0*/  STG.E desc[UR6][R2.64], R17 ;  /* 0x0000001102007986 */ /* 0x000fe2000c101906 */
[----:B------:R-:W-:Y:S05]  /*0cd0*/  EXIT ;  /* 0x000000000000794d */ /* 0x000fea0003800000 */
.L_x_0:
[----:B------:R-:W-:-:S00]  /*0ce0*/  BRA `(.L_x_0) ;  /* 0xfffffffc00fc7947 */ /* 0x000fc0000383ffff */
[----:B------:R-:W-:-:S00]  /*0cf0*/  NOP ;  /* 0x0000000000007918 */ /* 0x000fc00000000000 */
        /* <DEDUP_REMOVED lines=8> */
.L_x_1:


//--------------------- .nv.shared._Z22quantum_simulation_gpuPfS_S_S_S_S_S_S_mPmS0_ --------------------------
	.section	.nv.shared._Z22quantum_simulation_gpuPfS_S_S_S_S_S_S_mPmS0_,"aw",@nobits
	.sectionflags	@""
	.align	4
.nv.shared._Z22quantum_simulation_gpuPfS_S_S_S_S_S_S_mPmS0_:
	.zero		1280


//--------------------- .nv.shared.reserved.0     --------------------------
	.section	.nv.shared.reserved.0,"aw",@nobits
	.weak		__nv_reservedSMEM_offset_0_alias
	.size		__nv_reservedSMEM_offset_0_alias, 0, 64
	.other		__nv_reservedSMEM_offset_0_alias,@"STO_CUDA_RESERVED_SHARED STV_DEFAULT"
__nv_reservedSMEM_offset_0_alias:
	.zero		0
	.zero		64


//--------------------- .nv.constant0._Z22quantum_simulation_gpuPfS_S_S_S_S_S_S_mPmS0_ --------------------------
	.section	.nv.constant0._Z22quantum_simulation_gpuPfS_S_S_S_S_S_S_mPmS0_,"a",@progbits
	.sectionflags	@""
	.align	4
.nv.constant0._Z22quantum_simulation_gpuPfS_S_S_S_S_S_S_mPmS0_:
	.zero		984


//--------------------- SYMBOLS --------------------------

	.type		.nv.reservedSmem.offset0,@object
	.size		.nv.reservedSmem.offset0,0x4
	.type		.nv.reservedSmem.cap,@object
	.size		.nv.reservedSmem.cap,0x4
